//
// Generated by NVIDIA NVVM Compiler
//
// Compiler Build ID: CL-36424714
// Cuda compilation tools, release 13.0, V13.0.88
// Based on NVVM 20.0.0
//

.version 9.0
.target sm_100
.address_size 64

	// .globl	_Z12searchFactorPmPj
.global .align 1 .u8 found;

.visible .entry _Z12searchFactorPmPj(
	.param .u64 .ptr .align 1 _Z12searchFactorPmPj_param_0,
	.param .u64 .ptr .align 1 _Z12searchFactorPmPj_param_1
)
{
	.reg .pred 	%p<4>;
	.reg .b16 	%rs<3>;
	.reg .b32 	%r<13>;
	.reg .b64 	%rd<12>;

	ld.param.u64 	%rd6, [_Z12searchFactorPmPj_param_0];
	ld.param.u64 	%rd7, [_Z12searchFactorPmPj_param_1];
	ld.global.u8 	%rs1, [found];
	setp.ne.s16 	%p1, %rs1, 0;
	@%p1 bra 	$L__BB0_6;
	cvta.to.global.u64 	%rd8, %rd6;
	mov.u32 	%r2, %ctaid.x;
	mov.u32 	%r3, %ctaid.y;
	mov.u32 	%r4, %nctaid.x;
	mad.lo.s32 	%r5, %r3, %r4, %r2;
	mov.u32 	%r6, %ntid.x;
	mov.u32 	%r7, %tid.x;
	mad.lo.s32 	%r8, %r5, %r6, %r7;
	shl.b32 	%r9, %r8, 1;
	add.s32 	%r1, %r9, 3;
	ld.global.u64 	%rd1, [%rd8];
	cvt.u64.u32 	%rd2, %r1;
	and.b64  	%rd9, %rd1, -4294967296;
	setp.ne.s64 	%p2, %rd9, 0;
	@%p2 bra 	$L__BB0_3;
	cvt.u32.u64 	%r10, %rd2;
	cvt.u32.u64 	%r11, %rd1;
	rem.u32 	%r12, %r11, %r10;
	cvt.u64.u32 	%rd11, %r12;
	bra.uni 	$L__BB0_4;
$L__BB0_3:
	rem.u64 	%rd11, %rd1, %rd2;
$L__BB0_4:
	setp.ne.s64 	%p3, %rd11, 0;
	@%p3 bra 	$L__BB0_6;
	cvta.to.global.u64 	%rd10, %rd7;
	st.global.u32 	[%rd10], %r1;
	mov.b16 	%rs2, 1;
	st.global.u8 	[found], %rs2;
$L__BB0_6:
	ret;

}


// ===== COMPILED SASS (sm_100) =====

	.target	sm_100

	.elftype	@"ET_EXEC"


//--------------------- .note.nv.tkinfo           --------------------------
	.section	.note.nv.tkinfo,"",@"SHT_NOTE"
	.sectionflags	@"SHF_NOTE_NV_TKINFO"
	.tkinfo
        /*0018*/ 	.word	0x00000002
        /*0030*/ 	.string	""
        /*0030*/ 	.string	"ptxas"
        /*0030*/ 	.string	"Cuda compilation tools, release 13.0, V13.0.88"
        /*0030*/ 	.string	"Build cuda_13.0.r13.0/compiler.36424714_0"
        /*0030*/ 	.string	"-arch sm_100 -m 64 "



//--------------------- .note.nv.cuinfo           --------------------------
	.section	.note.nv.cuinfo,"",@"SHT_NOTE"
	.sectionflags	@"SHF_NOTE_NV_CUINFO"
        /*0018*/ 	.short	0x0002
        /*001a*/ 	.short	0x0064
        /*001c*/ 	.short	0x0082
	.zero		2


//--------------------- .nv.info                  --------------------------
	.section	.nv.info,"",@"SHT_CUDA_INFO"
	.align	4


	//----- nvinfo : EIATTR_REGCOUNT
	.align		4
        /*0000*/ 	.byte	0x04, 0x2f
        /*0002*/ 	.short	(.L_2 - .L_1)
	.align		4
.L_1:
        /*0004*/ 	.word	index@(_Z12searchFactorPmPj)
        /*0008*/ 	.word	0x00000012


	//----- nvinfo : EIATTR_FRAME_SIZE
	.align		4
.L_2:
        /*000c*/ 	.byte	0x04, 0x11
        /*000e*/ 	.short	(.L_4 - .L_3)
	.align		4
.L_3:
        /*0010*/ 	.word	index@($__internal_0_$__cuda_sm20_rem_u64)
        /*0014*/ 	.word	0x00000000


	//----- nvinfo : EIATTR_FRAME_SIZE
	.align		4
.L_4:
        /*0018*/ 	.byte	0x04, 0x11
        /*001a*/ 	.short	(.L_6 - .L_5)
	.align		4
.L_5:
        /*001c*/ 	.word	index@(_Z12searchFactorPmPj)
        /*0020*/ 	.word	0x00000000


	//----- nvinfo : EIATTR_MIN_STACK_SIZE
	.align		4
.L_6:
        /*0024*/ 	.byte	0x04, 0x12
        /*0026*/ 	.short	(.L_8 - .L_7)
	.align		4
.L_7:
        /*0028*/ 	.word	index@(_Z12searchFactorPmPj)
        /*002c*/ 	.word	0x00000000
.L_8:


//--------------------- .nv.compat                --------------------------
	.section	.nv.compat,"",@"SHT_CUDA_COMPAT_INFO"
	.align	4
        /*0000*/ 	.byte	0x02, 0x09, 0x00, 0x00, 0x02, 0x02, 0x01, 0x00, 0x02, 0x05, 0x05, 0x00, 0x03, 0x07, 0x01, 0x01
        /*0010*/ 	.byte	0x02, 0x03, 0x00, 0x00, 0x02, 0x06, 0x01, 0x00, 0x04, 0x0b, 0x08, 0x00, 0x09, 0x00, 0x00, 0x00
        /*0020*/ 	.byte	0x00, 0x00, 0x00, 0x00


//--------------------- .nv.info._Z12searchFactorPmPj --------------------------
	.section	.nv.info._Z12searchFactorPmPj,"",@"SHT_CUDA_INFO"
	.sectionflags	@""
	.align	4


	//----- nvinfo : EIATTR_CUDA_API_VERSION
	.align		4
        /*0000*/ 	.byte	0x04, 0x37
        /*0002*/ 	.short	(.L_10 - .L_9)
.L_9:
        /*0004*/ 	.word	0x00000082


	//----- nvinfo : EIATTR_KPARAM_INFO
	.align		4
.L_10:
        /*0008*/ 	.byte	0x04, 0x17
        /*000a*/ 	.short	(.L_12 - .L_11)
.L_11:
        /*000c*/ 	.word	0x00000000
        /*0010*/ 	.short	0x0001
        /*0012*/ 	.short	0x0008
        /*0014*/ 	.byte	0x00, 0xf5, 0x21, 0x00


	//----- nvinfo : EIATTR_KPARAM_INFO
	.align		4
.L_12:
        /*0018*/ 	.byte	0x04, 0x17
        /*001a*/ 	.short	(.L_14 - .L_13)
.L_13:
        /*001c*/ 	.word	0x00000000
        /*0020*/ 	.short	0x0000
        /*0022*/ 	.short	0x0000
        /*0024*/ 	.byte	0x00, 0xf5, 0x21, 0x00


	//----- nvinfo : EIATTR_SPARSE_MMA_MASK
	.align		4
.L_14:
        /*0028*/ 	.byte	0x03, 0x50
        /*002a*/ 	.short	0x0000


	//----- nvinfo : EIATTR_MAXREG_COUNT
	.align		4
        /*002c*/ 	.byte	0x03, 0x1b
        /*002e*/ 	.short	0x00ff


	//----- nvinfo : EIATTR_MERCURY_ISA_VERSION
	.align		4
        /*0030*/ 	.byte	0x03, 0x5f
        /*0032*/ 	.short	0x0101


	//----- nvinfo : EIATTR_VRC_CTA_INIT_COUNT
	.align		4
        /*0034*/ 	.byte	0x02, 0x4a
	.zero		1
	.zero		1


	//----- nvinfo : EIATTR_EXIT_INSTR_OFFSETS
	.align		4
        /*0038*/ 	.byte	0x04, 0x1c
        /*003a*/ 	.short	(.L_16 - .L_15)


	//   ....[0]....
.L_15:
        /*003c*/ 	.word	0x00000050


	//   ....[1]....
        /*0040*/ 	.word	0x000002a0


	//   ....[2]....
        /*0044*/ 	.word	0x00000300


	//----- nvinfo : EIATTR_CRS_STACK_SIZE
	.align		4
.L_16:
        /*0048*/ 	.byte	0x04, 0x1e
        /*004a*/ 	.short	(.L_18 - .L_17)
.L_17:
        /*004c*/ 	.word	0x00000000


	//----- nvinfo : EIATTR_CBANK_PARAM_SIZE
	.align		4
.L_18:
        /*0050*/ 	.byte	0x03, 0x19
        /*0052*/ 	.short	0x0010


	//----- nvinfo : EIATTR_PARAM_CBANK
	.align		4
        /*0054*/ 	.byte	0x04, 0x0a
        /*0056*/ 	.short	(.L_20 - .L_19)
	.align		4
.L_19:
        /*0058*/ 	.word	index@(.nv.constant0._Z12searchFactorPmPj)
        /*005c*/ 	.short	0x0380
        /*005e*/ 	.short	0x0010


	//----- nvinfo : EIATTR_SW_WAR
	.align		4
.L_20:
        /*0060*/ 	.byte	0x04, 0x36
        /*0062*/ 	.short	(.L_22 - .L_21)
.L_21:
        /*0064*/ 	.word	0x00000008
.L_22:


//--------------------- .nv.callgraph             --------------------------
	.section	.nv.callgraph,"",@"SHT_CUDA_CALLGRAPH"
	.align	4
	.sectionentsize	8
	.align		4
        /*0000*/ 	.word	0x00000000
	.align		4
        /*0004*/ 	.word	0xffffffff
	.align		4
        /*0008*/ 	.word	0x00000000
	.align		4
        /*000c*/ 	.word	0xfffffffe
	.align		4
        /*0010*/ 	.word	0x00000000
	.align		4
        /*0014*/ 	.word	0xfffffffd
	.align		4
        /*0018*/ 	.word	0x00000000
	.align		4
        /*001c*/ 	.word	0xfffffffc


//--------------------- .nv.constant4             --------------------------
	.section	.nv.constant4,"a",@progbits
	.align	8
	.align		8
.nv.constant4:
        /*0000*/ 	.dword	found


//--------------------- .text._Z12searchFactorPmPj --------------------------
	.section	.text._Z12searchFactorPmPj,"ax",@progbits
	.align	128
        .global         _Z12searchFactorPmPj
        .type           _Z12searchFactorPmPj,@function
        .size           _Z12searchFactorPmPj,(.L_x_3 - _Z12searchFactorPmPj)
        .other          _Z12searchFactorPmPj,@"STO_CUDA_ENTRY STV_DEFAULT"
_Z12searchFactorPmPj:
.text._Z12searchFactorPmPj:
[----:B------:R-:W-:Y:S08]  /*0000*/  LDC R1, c[0x0][0x37c] ;  /* 0x0000df00ff017b82 */ /* 0x000ff00000000800 */
[----:B------:R-:W0:Y:S01]  /*0010*/  LDC.64 R2, c[0x4][RZ] ;  /* 0x01000000ff027b82 */ /* 0x000e220000000a00 */
[----:B------:R-:W0:Y:S02]  /*0020*/  LDCU.64 UR8, c[0x0][0x358] ;  /* 0x00006b00ff0877ac */ /* 0x000e240008000a00 */
[----:B0-----:R-:W2:Y:S02]  /*0030*/  LDG.E.U8 R2, desc[UR8][R2.64] ;  /* 0x0000000802027981 */ /* 0x001ea4000c1e1100 */
[----:B--2---:R-:W-:-:S13]  /*0040*/  ISETP.NE.AND P0, PT, R2, RZ, PT ;  /* 0x000000ff0200720c */ /* 0x004fda0003f05270 */
[----:B------:R-:W-:Y:S05]  /*0050*/  @P0 EXIT ;  /* 0x000000000000094d */ /* 0x000fea0003800000 */
[----:B------:R-:W0:Y:S02]  /*0060*/  LDC.64 R2, c[0x0][0x380] ;  /* 0x0000e000ff027b82 */ /* 0x000e240000000a00 */
[----:B0-----:R-:W2:Y:S06]  /*0070*/  LDG.E.64 R2, desc[UR8][R2.64] ;  /* 0x0000000802027981 */ /* 0x001eac000c1e1b00 */
[----:B------:R-:W-:Y:S01]  /*0080*/  S2UR UR4, SR_CTAID.X ;  /* 0x00000000000479c3 */ /* 0x000fe20000002500 */
[----:B------:R-:W0:Y:S01]  /*0090*/  LDCU UR6, c[0x0][0x370] ;  /* 0x00006e00ff0677ac */ /* 0x000e220008000800 */
[----:B------:R-:W1:Y:S06]  /*00a0*/  S2R R5, SR_TID.X ;  /* 0x0000000000057919 */ /* 0x000e6c0000002100 */
[----:B------:R-:W0:Y:S08]  /*00b0*/  S2UR UR5, SR_CTAID.Y ;  /* 0x00000000000579c3 */ /* 0x000e300000002600 */
[----:B------:R-:W1:Y:S01]  /*00c0*/  LDC R0, c[0x0][0x360] ;  /* 0x0000d800ff007b82 */ /* 0x000e620000000800 */
[----:B0-----:R-:W-:-:S06]  /*00d0*/  UIMAD UR4, UR5, UR6, UR4 ;  /* 0x00000006050472a4 */ /* 0x001fcc000f8e0204 */
[----:B-1----:R-:W-:-:S05]  /*00e0*/  IMAD R0, R0, UR4, R5 ;  /* 0x0000000400007c24 */ /* 0x002fca000f8e0205 */
[----:B------:R-:W-:Y:S02]  /*00f0*/  LEA R0, R0, 0x3, 0x1 ;  /* 0x0000000300007811 */ /* 0x000fe400078e08ff */
[----:B--2---:R-:W-:-:S13]  /*0100*/  ISETP.NE.U32.AND P0, PT, R3, RZ, PT ;  /* 0x000000ff0300720c */ /* 0x004fda0003f05070 */
[----:B------:R-:W-:Y:S05]  /*0110*/  @P0 BRA `(.L_x_0) ;  /* 0x0000000000500947 */ /* 0x000fea0003800000 */
[----:B------:R-:W0:Y:S01]  /*0120*/  I2F.U32.RP R3, R0 ;  /* 0x0000000000037306 */ /* 0x000e220000209000 */
[----:B------:R-:W-:Y:S01]  /*0130*/  IMAD.MOV R7, RZ, RZ, -R0 ;  /* 0x000000ffff077224 */ /* 0x000fe200078e0a00 */
[----:B------:R-:W-:-:S06]  /*0140*/  ISETP.NE.U32.AND P1, PT, R0, RZ, PT ;  /* 0x000000ff0000720c */ /* 0x000fcc0003f25070 */
[----:B0-----:R-:W0:Y:S02]  /*0150*/  MUFU.RCP R3, R3 ;  /* 0x0000000300037308 */ /* 0x001e240000001000 */
[----:B0-----:R-:W-:-:S06]  /*0160*/  VIADD R4, R3, 0xffffffe ;  /* 0x0ffffffe03047836 */ /* 0x001fcc0000000000 */
[----:B------:R0:W1:Y:S02]  /*0170*/  F2I.FTZ.U32.TRUNC.NTZ R5, R4 ;  /* 0x0000000400057305 */ /* 0x000064000021f000 */
[----:B0-----:R-:W-:Y:S02]  /*0180*/  IMAD.MOV.U32 R4, RZ, RZ, RZ ;  /* 0x000000ffff047224 */ /* 0x001fe400078e00ff */
[----:B-1----:R-:W-:-:S04]  /*0190*/  IMAD R7, R7, R5, RZ ;  /* 0x0000000507077224 */ /* 0x002fc800078e02ff */
[----:B------:R-:W-:-:S06]  /*01a0*/  IMAD.HI.U32 R5, R5, R7, R4 ;  /* 0x0000000705057227 */ /* 0x000fcc00078e0004 */
[----:B------:R-:W-:-:S05]  /*01b0*/  IMAD.HI.U32 R5, R5, R2, RZ ;  /* 0x0000000205057227 */ /* 0x000fca00078e00ff */
[----:B------:R-:W-:-:S05]  /*01c0*/  IADD3 R5, PT, PT, -R5, RZ, RZ ;  /* 0x000000ff05057210 */ /* 0x000fca0007ffe1ff */
[----:B------:R-:W-:-:S05]  /*01d0*/  IMAD R5, R0, R5, R2 ;  /* 0x0000000500057224 */ /* 0x000fca00078e0202 */
[----:B------:R-:W-:-:S13]  /*01e0*/  ISETP.GE.U32.AND P0, PT, R5, R0, PT ;  /* 0x000000000500720c */ /* 0x000fda0003f06070 */
[----:B------:R-:W-:-:S05]  /*01f0*/  @P0 IMAD.IADD R5, R5, 0x1, -R0 ;  /* 0x0000000105050824 */ /* 0x000fca00078e0a00 */
[----:B------:R-:W-:-:S13]  /*0200*/  ISETP.GE.U32.AND P0, PT, R5, R0, PT ;  /* 0x000000000500720c */ /* 0x000fda0003f06070 */
[----:B------:R-:W-:Y:S01]  /*0210*/  @P0 IMAD.IADD R5, R5, 0x1, -R0 ;  /* 0x0000000105050824 */ /* 0x000fe200078e0a00 */
[----:B------:R-:W-:-:S04]  /*0220*/  @!P1 LOP3.LUT R5, RZ, R0, RZ, 0x33, !PT ;  /* 0x00000000ff059212 */ /* 0x000fc800078e33ff */
[----:B------:R-:W-:-:S04]  /*0230*/  ISETP.NE.U32.AND P0, PT, R5, RZ, PT ;  /* 0x000000ff0500720c */ /* 0x000fc80003f05070 */
[----:B------:R-:W-:Y:S01]  /*0240*/  ISETP.NE.AND.EX P0, PT, RZ, RZ, PT, P0 ;  /* 0x000000ffff00720c */ /* 0x000fe20003f05300 */
[----:B------:R-:W-:-:S12]  /*0250*/  BRA `(.L_x_1) ;  /* 0x0000000000107947 */ /* 0x000fd80003800000 */
.L_x_0:
[----:B------:R-:W-:-:S07]  /*0260*/  MOV R4, 0x280 ;  /* 0x0000028000047802 */ /* 0x000fce0000000f00 */
[----:B------:R-:W-:Y:S05]  /*0270*/  CALL.REL.NOINC `($__internal_0_$__cuda_sm20_rem_u64) ;  /* 0x0000000000247944 */ /* 0x000fea0003c00000 */
[----:B------:R-:W-:-:S04]  /*0280*/  ISETP.NE.U32.AND P0, PT, R2, RZ, PT ;  /* 0x000000ff0200720c */ /* 0x000fc80003f05070 */
[----:B------:R-:W-:-:S13]  /*0290*/  ISETP.NE.AND.EX P0, PT, R3, RZ, PT, P0 ;  /* 0x000000ff0300720c */ /* 0x000fda0003f05300 */
.L_x_1:
[----:B------:R-:W-:Y:S05]  /*02a0*/  @P0 EXIT ;  /* 0x000000000000094d */ /* 0x000fea0003800000 */
[----:B------:R-:W0:Y:S01]  /*02b0*/  LDC.64 R2, c[0x0][0x388] ;  /* 0x0000e200ff027b82 */ /* 0x000e220000000a00 */
[----:B------:R-:W-:-:S07]  /*02c0*/  HFMA2 R6, -RZ, RZ, 0, 5.9604644775390625e-08 ;  /* 0x00000001ff067431 */ /* 0x000fce00000001ff */
[----:B------:R-:W1:Y:S01]  /*02d0*/  LDC.64 R4, c[0x4][RZ] ;  /* 0x01000000ff047b82 */ /* 0x000e620000000a00 */
[----:B0-----:R-:W-:Y:S04]  /*02e0*/  STG.E desc[UR8][R2.64], R0 ;  /* 0x0000000002007986 */ /* 0x001fe8000c101908 */
[----:B-1----:R-:W-:Y:S01]  /*02f0*/  STG.E.U8 desc[UR8][R4.64], R6 ;  /* 0x0000000604007986 */ /* 0x002fe2000c101108 */
[----:B------:R-:W-:Y:S05]  /*0300*/  EXIT ;  /* 0x000000000000794d */ /* 0x000fea0003800000 */
        .weak           $__internal_0_$__cuda_sm20_rem_u64
        .type           $__internal_0_$__cuda_sm20_rem_u64,@function
        .size           $__internal_0_$__cuda_sm20_rem_u64,(.L_x_3 - $__internal_0_$__cuda_sm20_rem_u64)
$__internal_0_$__cuda_sm20_rem_u64:
[----:B------:R-:W-:Y:S02]  /*0310*/  IMAD.MOV.U32 R10, RZ, RZ, R0 ;  /* 0x000000ffff0a7224 */ /* 0x000fe400078e0000 */
[----:B------:R-:W-:-:S04]  /*0320*/  IMAD.MOV.U32 R11, RZ, RZ, RZ ;  /* 0x000000ffff0b7224 */ /* 0x000fc800078e00ff */
[----:B------:R-:W0:Y:S08]  /*0330*/  I2F.U64.RP R5, R10 ;  /* 0x0000000a00057312 */ /* 0x000e300000309000 */
[----:B0-----:R-:W0:Y:S02]  /*0340*/  MUFU.RCP R5, R5 ;  /* 0x0000000500057308 */ /* 0x001e240000001000 */
[----:B0-----:R-:W-:-:S06]  /*0350*/  IADD3 R6, PT, PT, R5, 0x1ffffffe, RZ ;  /* 0x1ffffffe05067810 */ /* 0x001fcc0007ffe0ff */
[----:B------:R-:W0:Y:S02]  /*0360*/  F2I.U64.TRUNC R6, R6 ;  /* 0x0000000600067311 */ /* 0x000e24000020d800 */
[----:B0-----:R-:W-:-:S04]  /*0370*/  IMAD.WIDE.U32 R8, R6, R0, RZ ;  /* 0x0000000006087225 */ /* 0x001fc800078e00ff */
[----:B------:R-:W-:Y:S01]  /*0380*/  IMAD R9, R7, R0, R9 ;  /* 0x0000000007097224 */ /* 0x000fe200078e0209 */
[----:B------:R-:W-:-:S05]  /*0390*/  IADD3 R13, P0, PT, RZ, -R8, RZ ;  /* 0x80000008ff0d7210 */ /* 0x000fca0007f1e0ff */
[----:B------:R-:W-:-:S04]  /*03a0*/  IMAD.HI.U32 R8, R6, R13, RZ ;  /* 0x0000000d06087227 */ /* 0x000fc800078e00ff */
[----:B------:R-:W-:Y:S02]  /*03b0*/  IMAD.X R15, RZ, RZ, ~R9, P0 ;  /* 0x000000ffff0f7224 */ /* 0x000fe400000e0e09 */
[----:B------:R-:W-:Y:S02]  /*03c0*/  IMAD.MOV.U32 R9, RZ, RZ, R6 ;  /* 0x000000ffff097224 */ /* 0x000fe400078e0006 */
[-C--:B------:R-:W-:Y:S02]  /*03d0*/  IMAD R11, R7, R15.reuse, RZ ;  /* 0x0000000f070b7224 */ /* 0x080fe400078e02ff */
[----:B------:R-:W-:-:S04]  /*03e0*/  IMAD.WIDE.U32 R8, P0, R6, R15, R8 ;  /* 0x0000000f06087225 */ /* 0x000fc80007800008 */
[----:B------:R-:W-:-:S04]  /*03f0*/  IMAD.HI.U32 R5, R7, R15, RZ ;  /* 0x0000000f07057227 */ /* 0x000fc800078e00ff */
[----:B------:R-:W-:Y:S01]  /*0400*/  IMAD.HI.U32 R8, P1, R7, R13, R8 ;  /* 0x0000000d07087227 */ /* 0x000fe20007820008 */
[----:B------:R-:W-:-:S04]  /*0410*/  IADD3.X R5, PT, PT, R5, R7, RZ, P0, !PT ;  /* 0x0000000705057210 */ /* 0x000fc800007fe4ff */
[----:B------:R-:W-:-:S04]  /*0420*/  IADD3 R9, P2, PT, R11, R8, RZ ;  /* 0x000000080b097210 */ /* 0x000fc80007f5e0ff */
[----:B------:R-:W-:Y:S01]  /*0430*/  IADD3.X R5, PT, PT, RZ, RZ, R5, P2, P1 ;  /* 0x000000ffff057210 */ /* 0x000fe200017e2405 */
[----:B------:R-:W-:-:S03]  /*0440*/  IMAD.WIDE.U32 R6, R9, R0, RZ ;  /* 0x0000000009067225 */ /* 0x000fc600078e00ff */
[----:B------:R-:W-:Y:S01]  /*0450*/  IADD3 R11, P0, PT, RZ, -R6, RZ ;  /* 0x80000006ff0b7210 */ /* 0x000fe20007f1e0ff */
[----:B------:R-:W-:Y:S01]  /*0460*/  IMAD R6, R5, R0, R7 ;  /* 0x0000000005067224 */ /* 0x000fe200078e0207 */
[----:B------:R-:W-:-:S03]  /*0470*/  MOV R7, RZ ;  /* 0x000000ff00077202 */ /* 0x000fc60000000f00 */
[----:B------:R-:W-:-:S04]  /*0480*/  IMAD.HI.U32 R8, R9, R11, RZ ;  /* 0x0000000b09087227 */ /* 0x000fc800078e00ff */
[----:B------:R-:W-:-:S04]  /*0490*/  IMAD.X R6, RZ, RZ, ~R6, P0 ;  /* 0x000000ffff067224 */ /* 0x000fc800000e0e06 */
[----:B------:R-:W-:-:S04]  /*04a0*/  IMAD.WIDE.U32 R8, P0, R9, R6, R8 ;  /* 0x0000000609087225 */ /* 0x000fc80007800008 */
[C---:B------:R-:W-:Y:S02]  /*04b0*/  IMAD R10, R5.reuse, R6, RZ ;  /* 0x00000006050a7224 */ /* 0x040fe400078e02ff */
[----:B------:R-:W-:-:S04]  /*04c0*/  IMAD.HI.U32 R9, P1, R5, R11, R8 ;  /* 0x0000000b05097227 */ /* 0x000fc80007820008 */
[----:B------:R-:W-:Y:S01]  /*04d0*/  IMAD.HI.U32 R6, R5, R6, RZ ;  /* 0x0000000605067227 */ /* 0x000fe200078e00ff */
[----:B------:R-:W-:-:S03]  /*04e0*/  IADD3 R9, P2, PT, R10, R9, RZ ;  /* 0x000000090a097210 */ /* 0x000fc60007f5e0ff */
[----:B------:R-:W-:Y:S02]  /*04f0*/  IMAD.X R5, R6, 0x1, R5, P0 ;  /* 0x0000000106057824 */ /* 0x000fe400000e0605 */
[----:B------:R-:W-:-:S03]  /*0500*/  IMAD.HI.U32 R6, R9, R2, RZ ;  /* 0x0000000209067227 */ /* 0x000fc600078e00ff */
[----:B------:R-:W-:Y:S01]  /*0510*/  IADD3.X R5, PT, PT, RZ, RZ, R5, P2, P1 ;  /* 0x000000ffff057210 */ /* 0x000fe200017e2405 */
[----:B------:R-:W-:-:S04]  /*0520*/  IMAD.WIDE.U32 R6, R9, R3, R6 ;  /* 0x0000000309067225 */ /* 0x000fc800078e0006 */
[C---:B------:R-:W-:Y:S02]  /*0530*/  IMAD R8, R5.reuse, R3, RZ ;  /* 0x0000000305087224 */ /* 0x040fe400078e02ff */
[----:B------:R-:W-:-:S04]  /*0540*/  IMAD.HI.U32 R7, P0, R5, R2, R6 ;  /* 0x0000000205077227 */ /* 0x000fc80007800006 */
[----:B------:R-:W-:Y:S01]  /*0550*/  IMAD.HI.U32 R5, R5, R3, RZ ;  /* 0x0000000305057227 */ /* 0x000fe200078e00ff */
[----:B------:R-:W-:-:S03]  /*0560*/  IADD3 R7, P1, PT, R8, R7, RZ ;  /* 0x0000000708077210 */ /* 0x000fc60007f3e0ff */
[----:B------:R-:W-:Y:S02]  /*0570*/  IMAD.X R5, RZ, RZ, R5, P0 ;  /* 0x000000ffff057224 */ /* 0x000fe400000e0605 */
[----:B------:R-:W-:-:S04]  /*0580*/  IMAD.WIDE.U32 R6, R7, R0, RZ ;  /* 0x0000000007067225 */ /* 0x000fc800078e00ff */
[----:B------:R-:W-:-:S04]  /*0590*/  IMAD.X R5, RZ, RZ, R5, P1 ;  /* 0x000000ffff057224 */ /* 0x000fc800008e0605 */
[----:B------:R-:W-:Y:S01]  /*05a0*/  IMAD R8, R5, R0, R7 ;  /* 0x0000000005087224 */ /* 0x000fe200078e0207 */
[----:B------:R-:W-:-:S04]  /*05b0*/  IADD3 R7, P0, PT, -R6, R2, RZ ;  /* 0x0000000206077210 */ /* 0x000fc80007f1e1ff */
[----:B------:R-:W-:Y:S02]  /*05c0*/  IADD3.X R3, PT, PT, ~R8, R3, RZ, P0, !PT ;  /* 0x0000000308037210 */ /* 0x000fe400007fe5ff */
[----:B------:R-:W-:Y:S02]  /*05d0*/  ISETP.GE.U32.AND P0, PT, R7, R0, PT ;  /* 0x000000000700720c */ /* 0x000fe40003f06070 */
[-C--:B------:R-:W-:Y:S02]  /*05e0*/  IADD3 R5, P1, PT, -R0, R7.reuse, RZ ;  /* 0x0000000700057210 */ /* 0x080fe40007f3e1ff */
[C---:B------:R-:W-:Y:S02]  /*05f0*/  ISETP.GE.U32.AND.EX P0, PT, R3.reuse, RZ, PT, P0 ;  /* 0x000000ff0300720c */ /* 0x040fe40003f06100 */
[----:B------:R-:W-:Y:S02]  /*0600*/  IADD3.X R6, PT, PT, R3, -0x1, RZ, P1, !PT ;  /* 0xffffffff03067810 */ /* 0x000fe40000ffe4ff */
[----:B------:R-:W-:-:S02]  /*0610*/  SEL R5, R5, R7, P0 ;  /* 0x0000000705057207 */ /* 0x000fc40000000000 */
[----:B------:R-:W-:Y:S02]  /*0620*/  SEL R6, R6, R3, P0 ;  /* 0x0000000306067207 */ /* 0x000fe40000000000 */
[----:B------:R-:W-:Y:S02]  /*0630*/  ISETP.GE.U32.AND P0, PT, R5, R0, PT ;  /* 0x000000000500720c */ /* 0x000fe40003f06070 */
[----:B------:R-:W-:Y:S02]  /*0640*/  IADD3 R2, P2, PT, -R0, R5, RZ ;  /* 0x0000000500027210 */ /* 0x000fe40007f5e1ff */
[----:B------:R-:W-:Y:S02]  /*0650*/  ISETP.GE.U32.AND.EX P0, PT, R6, RZ, PT, P0 ;  /* 0x000000ff0600720c */ /* 0x000fe40003f06100 */
[----:B------:R-:W-:Y:S02]  /*0660*/  ISETP.NE.U32.AND P1, PT, R0, RZ, PT ;  /* 0x000000ff0000720c */ /* 0x000fe40003f25070 */
[----:B------:R-:W-:-:S02]  /*0670*/  IADD3.X R3, PT, PT, R6, -0x1, RZ, P2, !PT ;  /* 0xffffffff06037810 */ /* 0x000fc400017fe4ff */
[----:B------:R-:W-:Y:S01]  /*0680*/  SEL R2, R2, R5, P0 ;  /* 0x0000000502027207 */ /* 0x000fe20000000000 */
[----:B------:R-:W-:Y:S01]  /*0690*/  IMAD.MOV.U32 R5, RZ, RZ, 0x0 ;  /* 0x00000000ff057424 */ /* 0x000fe200078e00ff */
[----:B------:R-:W-:Y:S02]  /*06a0*/  ISETP.NE.AND.EX P1, PT, RZ, RZ, PT, P1 ;  /* 0x000000ffff00720c */ /* 0x000fe40003f25310 */
[----:B------:R-:W-:Y:S02]  /*06b0*/  SEL R3, R3, R6, P0 ;  /* 0x0000000603037207 */ /* 0x000fe40000000000 */
[----:B------:R-:W-:Y:S02]  /*06c0*/  SEL R2, R2, 0xffffffff, P1 ;  /* 0xffffffff02027807 */ /* 0x000fe40000800000 */
[----:B------:R-:W-:Y:S01]  /*06d0*/  SEL R3, R3, 0xffffffff, P1 ;  /* 0xffffffff03037807 */ /* 0x000fe20000800000 */
[----:B------:R-:W-:Y:S06]  /*06e0*/  RET.REL.NODEC R4 `(_Z12searchFactorPmPj) ;  /* 0xfffffff804447950 */ /* 0x000fec0003c3ffff */
.L_x_2:
[----:B------:R-:W-:-:S00]  /*06f0*/  BRA `(.L_x_2) ;  /* 0xfffffffc00fc7947 */ /* 0x000fc0000383ffff */
[----:B------:R-:W-:-:S00]  /*0700*/  NOP ;  /* 0x0000000000007918 */ /* 0x000fc00000000000 */
[----:B------:R-:W-:-:S00]  /*0710*/  NOP ;  /* 0x0000000000007918 */ /* 0x000fc00000000000 */
[----:B------:R-:W-:-:S00]  /*0720*/  NOP ;  /* 0x0000000000007918 */ /* 0x000fc00000000000 */
[----:B------:R-:W-:-:S00]  /*0730*/  NOP ;  /* 0x0000000000007918 */ /* 0x000fc00000000000 */
[----:B------:R-:W-:-:S00]  /*0740*/  NOP ;  /* 0x0000000000007918 */ /* 0x000fc00000000000 */
[----:B------:R-:W-:-:S00]  /*0750*/  NOP ;  /* 0x0000000000007918 */ /* 0x000fc00000000000 */
[----:B------:R-:W-:-:S00]  /*0760*/  NOP ;  /* 0x0000000000007918 */ /* 0x000fc00000000000 */
[----:B------:R-:W-:-:S00]  /*0770*/  NOP ;  /* 0x0000000000007918 */ /* 0x000fc00000000000 */
.L_x_3:


//--------------------- .nv.shared.reserved.0     --------------------------
	.section	.nv.shared.reserved.0,"aw",@nobits
	.weak		__nv_reservedSMEM_offset_0_alias
	.size		__nv_reservedSMEM_offset_0_alias, 0, 64
	.other		__nv_reservedSMEM_offset_0_alias,@"STO_CUDA_RESERVED_SHARED STV_DEFAULT"
__nv_reservedSMEM_offset_0_alias:
	.zero		0
	.zero		64


//--------------------- .nv.global                --------------------------
	.section	.nv.global,"aw",@nobits
.nv.global:
	.type		found,@object
	.size		found,(.L_0 - found)
found:
	.zero		1
.L_0:


//--------------------- .nv.constant0._Z12searchFactorPmPj --------------------------
	.section	.nv.constant0._Z12searchFactorPmPj,"a",@progbits
	.sectionflags	@""
	.align	4
.nv.constant0._Z12searchFactorPmPj:
	.zero		912


//--------------------- SYMBOLS --------------------------

	.type		.nv.reservedSmem.offset0,@object
	.size		.nv.reservedSmem.offset0,0x4
